//
// Generated by NVIDIA NVVM Compiler
//
// Compiler Build ID: CL-36424714
// Cuda compilation tools, release 13.0, V13.0.88
// Based on NVVM 20.0.0
//

.version 9.0
.target sm_100
.address_size 64

	// .globl	_Z21lowerTriangularMatMulPKfS0_Pfi

.visible .entry _Z21lowerTriangularMatMulPKfS0_Pfi(
	.param .u64 .ptr .align 1 _Z21lowerTriangularMatMulPKfS0_Pfi_param_0,
	.param .u64 .ptr .align 1 _Z21lowerTriangularMatMulPKfS0_Pfi_param_1,
	.param .u64 .ptr .align 1 _Z21lowerTriangularMatMulPKfS0_Pfi_param_2,
	.param .u32 _Z21lowerTriangularMatMulPKfS0_Pfi_param_3
)
{
	.reg .pred 	%p<11>;
	.reg .b32 	%r<51>;
	.reg .b32 	%f<67>;
	.reg .b64 	%rd<41>;

	ld.param.u64 	%rd4, [_Z21lowerTriangularMatMulPKfS0_Pfi_param_0];
	ld.param.u64 	%rd5, [_Z21lowerTriangularMatMulPKfS0_Pfi_param_1];
	ld.param.u64 	%rd6, [_Z21lowerTriangularMatMulPKfS0_Pfi_param_2];
	ld.param.u32 	%r24, [_Z21lowerTriangularMatMulPKfS0_Pfi_param_3];
	cvta.to.global.u64 	%rd1, %rd6;
	cvta.to.global.u64 	%rd2, %rd5;
	cvta.to.global.u64 	%rd3, %rd4;
	mov.u32 	%r25, %ctaid.y;
	mov.u32 	%r26, %ntid.y;
	mov.u32 	%r27, %tid.y;
	mad.lo.s32 	%r1, %r25, %r26, %r27;
	mov.u32 	%r28, %ctaid.x;
	mov.u32 	%r29, %ntid.x;
	mov.u32 	%r30, %tid.x;
	mad.lo.s32 	%r2, %r28, %r29, %r30;
	max.s32 	%r31, %r1, %r2;
	setp.ge.s32 	%p1, %r31, %r24;
	@%p1 bra 	$L__BB0_15;
	setp.lt.s32 	%p2, %r1, %r2;
	@%p2 bra 	$L__BB0_14;
	mul.lo.s32 	%r3, %r24, %r1;
	sub.s32 	%r32, %r1, %r2;
	add.s32 	%r4, %r32, 1;
	and.b32  	%r5, %r4, 7;
	setp.lt.u32 	%p3, %r32, 7;
	mov.f32 	%f66, 0f00000000;
	mov.u32 	%r48, %r2;
	@%p3 bra 	$L__BB0_5;
	mad.lo.s32 	%r46, %r24, %r2, %r2;
	shl.b32 	%r7, %r24, 3;
	add.s32 	%r45, %r2, %r3;
	and.b32  	%r33, %r4, -8;
	neg.s32 	%r44, %r33;
	mov.f32 	%f66, 0f00000000;
	mul.wide.s32 	%rd11, %r24, 4;
	mov.u32 	%r48, %r2;
$L__BB0_4:
	.pragma "nounroll";
	mul.wide.s32 	%rd7, %r45, 4;
	add.s64 	%rd8, %rd3, %rd7;
	ld.global.f32 	%f16, [%rd8];
	mul.wide.s32 	%rd9, %r46, 4;
	add.s64 	%rd10, %rd2, %rd9;
	ld.global.f32 	%f17, [%rd10];
	fma.rn.f32 	%f18, %f16, %f17, %f66;
	ld.global.f32 	%f19, [%rd8+4];
	add.s64 	%rd12, %rd10, %rd11;
	ld.global.f32 	%f20, [%rd12];
	fma.rn.f32 	%f21, %f19, %f20, %f18;
	ld.global.f32 	%f22, [%rd8+8];
	add.s64 	%rd13, %rd12, %rd11;
	ld.global.f32 	%f23, [%rd13];
	fma.rn.f32 	%f24, %f22, %f23, %f21;
	ld.global.f32 	%f25, [%rd8+12];
	add.s64 	%rd14, %rd13, %rd11;
	ld.global.f32 	%f26, [%rd14];
	fma.rn.f32 	%f27, %f25, %f26, %f24;
	ld.global.f32 	%f28, [%rd8+16];
	add.s64 	%rd15, %rd14, %rd11;
	ld.global.f32 	%f29, [%rd15];
	fma.rn.f32 	%f30, %f28, %f29, %f27;
	ld.global.f32 	%f31, [%rd8+20];
	add.s64 	%rd16, %rd15, %rd11;
	ld.global.f32 	%f32, [%rd16];
	fma.rn.f32 	%f33, %f31, %f32, %f30;
	ld.global.f32 	%f34, [%rd8+24];
	add.s64 	%rd17, %rd16, %rd11;
	ld.global.f32 	%f35, [%rd17];
	fma.rn.f32 	%f36, %f34, %f35, %f33;
	ld.global.f32 	%f37, [%rd8+28];
	add.s64 	%rd18, %rd17, %rd11;
	ld.global.f32 	%f38, [%rd18];
	fma.rn.f32 	%f66, %f37, %f38, %f36;
	add.s32 	%r48, %r48, 8;
	add.s32 	%r46, %r46, %r7;
	add.s32 	%r45, %r45, 8;
	add.s32 	%r44, %r44, 8;
	setp.ne.s32 	%p4, %r44, 0;
	@%p4 bra 	$L__BB0_4;
$L__BB0_5:
	setp.eq.s32 	%p5, %r5, 0;
	@%p5 bra 	$L__BB0_13;
	and.b32  	%r19, %r4, 3;
	setp.lt.u32 	%p6, %r5, 4;
	@%p6 bra 	$L__BB0_8;
	add.s32 	%r34, %r48, %r3;
	mul.wide.s32 	%rd19, %r34, 4;
	add.s64 	%rd20, %rd3, %rd19;
	ld.global.f32 	%f40, [%rd20];
	mad.lo.s32 	%r35, %r48, %r24, %r2;
	mul.wide.s32 	%rd21, %r35, 4;
	add.s64 	%rd22, %rd2, %rd21;
	ld.global.f32 	%f41, [%rd22];
	fma.rn.f32 	%f42, %f40, %f41, %f66;
	ld.global.f32 	%f43, [%rd20+4];
	mul.wide.s32 	%rd23, %r24, 4;
	add.s64 	%rd24, %rd22, %rd23;
	ld.global.f32 	%f44, [%rd24];
	fma.rn.f32 	%f45, %f43, %f44, %f42;
	ld.global.f32 	%f46, [%rd20+8];
	add.s64 	%rd25, %rd24, %rd23;
	ld.global.f32 	%f47, [%rd25];
	fma.rn.f32 	%f48, %f46, %f47, %f45;
	ld.global.f32 	%f49, [%rd20+12];
	add.s64 	%rd26, %rd25, %rd23;
	ld.global.f32 	%f50, [%rd26];
	fma.rn.f32 	%f66, %f49, %f50, %f48;
	add.s32 	%r48, %r48, 4;
$L__BB0_8:
	setp.eq.s32 	%p7, %r19, 0;
	@%p7 bra 	$L__BB0_13;
	setp.eq.s32 	%p8, %r19, 1;
	@%p8 bra 	$L__BB0_11;
	add.s32 	%r36, %r48, %r3;
	mul.wide.s32 	%rd27, %r36, 4;
	add.s64 	%rd28, %rd3, %rd27;
	ld.global.f32 	%f52, [%rd28];
	mad.lo.s32 	%r37, %r48, %r24, %r2;
	mul.wide.s32 	%rd29, %r37, 4;
	add.s64 	%rd30, %rd2, %rd29;
	ld.global.f32 	%f53, [%rd30];
	fma.rn.f32 	%f54, %f52, %f53, %f66;
	ld.global.f32 	%f55, [%rd28+4];
	mul.wide.s32 	%rd31, %r24, 4;
	add.s64 	%rd32, %rd30, %rd31;
	ld.global.f32 	%f56, [%rd32];
	fma.rn.f32 	%f66, %f55, %f56, %f54;
	add.s32 	%r48, %r48, 2;
$L__BB0_11:
	and.b32  	%r38, %r4, 1;
	setp.eq.b32 	%p9, %r38, 1;
	not.pred 	%p10, %p9;
	@%p10 bra 	$L__BB0_13;
	add.s32 	%r39, %r48, %r3;
	mul.wide.s32 	%rd33, %r39, 4;
	add.s64 	%rd34, %rd3, %rd33;
	ld.global.f32 	%f57, [%rd34];
	mad.lo.s32 	%r40, %r48, %r24, %r2;
	mul.wide.s32 	%rd35, %r40, 4;
	add.s64 	%rd36, %rd2, %rd35;
	ld.global.f32 	%f58, [%rd36];
	fma.rn.f32 	%f66, %f57, %f58, %f66;
$L__BB0_13:
	add.s32 	%r41, %r3, %r2;
	mul.wide.s32 	%rd37, %r41, 4;
	add.s64 	%rd38, %rd1, %rd37;
	st.global.f32 	[%rd38], %f66;
	bra.uni 	$L__BB0_15;
$L__BB0_14:
	mad.lo.s32 	%r42, %r24, %r1, %r2;
	mul.wide.u32 	%rd39, %r42, 4;
	add.s64 	%rd40, %rd1, %rd39;
	mov.b32 	%r43, 0;
	st.global.u32 	[%rd40], %r43;
$L__BB0_15:
	ret;

}


// ===== COMPILED SASS (sm_100) =====

	.target	sm_100

	.elftype	@"ET_EXEC"


//--------------------- .note.nv.tkinfo           --------------------------
	.section	.note.nv.tkinfo,"",@"SHT_NOTE"
	.sectionflags	@"SHF_NOTE_NV_TKINFO"
	.tkinfo
        /*0018*/ 	.word	0x00000002
        /*0030*/ 	.string	""
        /*0030*/ 	.string	"ptxas"
        /*0030*/ 	.string	"Cuda compilation tools, release 13.0, V13.0.88"
        /*0030*/ 	.string	"Build cuda_13.0.r13.0/compiler.36424714_0"
        /*0030*/ 	.string	"-arch sm_100 -m 64 "



//--------------------- .note.nv.cuinfo           --------------------------
	.section	.note.nv.cuinfo,"",@"SHT_NOTE"
	.sectionflags	@"SHF_NOTE_NV_CUINFO"
        /*0018*/ 	.short	0x0002
        /*001a*/ 	.short	0x0064
        /*001c*/ 	.short	0x0082
	.zero		2


//--------------------- .nv.info                  --------------------------
	.section	.nv.info,"",@"SHT_CUDA_INFO"
	.align	4


	//----- nvinfo : EIATTR_REGCOUNT
	.align		4
        /*0000*/ 	.byte	0x04, 0x2f
        /*0002*/ 	.short	(.L_1 - .L_0)
	.align		4
.L_0:
        /*0004*/ 	.word	index@(_Z21lowerTriangularMatMulPKfS0_Pfi)
        /*0008*/ 	.word	0x00000020


	//----- nvinfo : EIATTR_FRAME_SIZE
	.align		4
.L_1:
        /*000c*/ 	.byte	0x04, 0x11
        /*000e*/ 	.short	(.L_3 - .L_2)
	.align		4
.L_2:
        /*0010*/ 	.word	index@(_Z21lowerTriangularMatMulPKfS0_Pfi)
        /*0014*/ 	.word	0x00000000


	//----- nvinfo : EIATTR_MIN_STACK_SIZE
	.align		4
.L_3:
        /*0018*/ 	.byte	0x04, 0x12
        /*001a*/ 	.short	(.L_5 - .L_4)
	.align		4
.L_4:
        /*001c*/ 	.word	index@(_Z21lowerTriangularMatMulPKfS0_Pfi)
        /*0020*/ 	.word	0x00000000
.L_5:


//--------------------- .nv.compat                --------------------------
	.section	.nv.compat,"",@"SHT_CUDA_COMPAT_INFO"
	.align	4
        /*0000*/ 	.byte	0x02, 0x09, 0x00, 0x00, 0x02, 0x02, 0x01, 0x00, 0x02, 0x05, 0x05, 0x00, 0x03, 0x07, 0x01, 0x01
        /*0010*/ 	.byte	0x02, 0x03, 0x00, 0x00, 0x02, 0x06, 0x01, 0x00, 0x04, 0x0b, 0x08, 0x00, 0x09, 0x00, 0x00, 0x00
        /*0020*/ 	.byte	0x00, 0x00, 0x00, 0x00


//--------------------- .nv.info._Z21lowerTriangularMatMulPKfS0_Pfi --------------------------
	.section	.nv.info._Z21lowerTriangularMatMulPKfS0_Pfi,"",@"SHT_CUDA_INFO"
	.sectionflags	@""
	.align	4


	//----- nvinfo : EIATTR_CUDA_API_VERSION
	.align		4
        /*0000*/ 	.byte	0x04, 0x37
        /*0002*/ 	.short	(.L_7 - .L_6)
.L_6:
        /*0004*/ 	.word	0x00000082


	//----- nvinfo : EIATTR_KPARAM_INFO
	.align		4
.L_7:
        /*0008*/ 	.byte	0x04, 0x17
        /*000a*/ 	.short	(.L_9 - .L_8)
.L_8:
        /*000c*/ 	.word	0x00000000
        /*0010*/ 	.short	0x0003
        /*0012*/ 	.short	0x0018
        /*0014*/ 	.byte	0x00, 0xf0, 0x11, 0x00


	//----- nvinfo : EIATTR_KPARAM_INFO
	.align		4
.L_9:
        /*0018*/ 	.byte	0x04, 0x17
        /*001a*/ 	.short	(.L_11 - .L_10)
.L_10:
        /*001c*/ 	.word	0x00000000
        /*0020*/ 	.short	0x0002
        /*0022*/ 	.short	0x0010
        /*0024*/ 	.byte	0x00, 0xf5, 0x21, 0x00


	//----- nvinfo : EIATTR_KPARAM_INFO
	.align		4
.L_11:
        /*0028*/ 	.byte	0x04, 0x17
        /*002a*/ 	.short	(.L_13 - .L_12)
.L_12:
        /*002c*/ 	.word	0x00000000
        /*0030*/ 	.short	0x0001
        /*0032*/ 	.short	0x0008
        /*0034*/ 	.byte	0x00, 0xf5, 0x21, 0x00


	//----- nvinfo : EIATTR_KPARAM_INFO
	.align		4
.L_13:
        /*0038*/ 	.byte	0x04, 0x17
        /*003a*/ 	.short	(.L_15 - .L_14)
.L_14:
        /*003c*/ 	.word	0x00000000
        /*0040*/ 	.short	0x0000
        /*0042*/ 	.short	0x0000
        /*0044*/ 	.byte	0x00, 0xf5, 0x21, 0x00


	//----- nvinfo : EIATTR_SPARSE_MMA_MASK
	.align		4
.L_15:
        /*0048*/ 	.byte	0x03, 0x50
        /*004a*/ 	.short	0x0000


	//----- nvinfo : EIATTR_MAXREG_COUNT
	.align		4
        /*004c*/ 	.byte	0x03, 0x1b
        /*004e*/ 	.short	0x00ff


	//----- nvinfo : EIATTR_MERCURY_ISA_VERSION
	.align		4
        /*0050*/ 	.byte	0x03, 0x5f
        /*0052*/ 	.short	0x0101


	//----- nvinfo : EIATTR_VRC_CTA_INIT_COUNT
	.align		4
        /*0054*/ 	.byte	0x02, 0x4a
	.zero		1
	.zero		1


	//----- nvinfo : EIATTR_EXIT_INSTR_OFFSETS
	.align		4
        /*0058*/ 	.byte	0x04, 0x1c
        /*005a*/ 	.short	(.L_17 - .L_16)


	//   ....[0]....
.L_16:
        /*005c*/ 	.word	0x000000c0


	//   ....[1]....
        /*0060*/ 	.word	0x00000870


	//   ....[2]....
        /*0064*/ 	.word	0x000008c0


	//----- nvinfo : EIATTR_CRS_STACK_SIZE
	.align		4
.L_17:
        /*0068*/ 	.byte	0x04, 0x1e
        /*006a*/ 	.short	(.L_19 - .L_18)
.L_18:
        /*006c*/ 	.word	0x00000000


	//----- nvinfo : EIATTR_CBANK_PARAM_SIZE
	.align		4
.L_19:
        /*0070*/ 	.byte	0x03, 0x19
        /*0072*/ 	.short	0x001c


	//----- nvinfo : EIATTR_PARAM_CBANK
	.align		4
        /*0074*/ 	.byte	0x04, 0x0a
        /*0076*/ 	.short	(.L_21 - .L_20)
	.align		4
.L_20:
        /*0078*/ 	.word	index@(.nv.constant0._Z21lowerTriangularMatMulPKfS0_Pfi)
        /*007c*/ 	.short	0x0380
        /*007e*/ 	.short	0x001c


	//----- nvinfo : EIATTR_SW_WAR
	.align		4
.L_21:
        /*0080*/ 	.byte	0x04, 0x36
        /*0082*/ 	.short	(.L_23 - .L_22)
.L_22:
        /*0084*/ 	.word	0x00000008
.L_23:


//--------------------- .nv.callgraph             --------------------------
	.section	.nv.callgraph,"",@"SHT_CUDA_CALLGRAPH"
	.align	4
	.sectionentsize	8
	.align		4
        /*0000*/ 	.word	0x00000000
	.align		4
        /*0004*/ 	.word	0xffffffff
	.align		4
        /*0008*/ 	.word	0x00000000
	.align		4
        /*000c*/ 	.word	0xfffffffe
	.align		4
        /*0010*/ 	.word	0x00000000
	.align		4
        /*0014*/ 	.word	0xfffffffd
	.align		4
        /*0018*/ 	.word	0x00000000
	.align		4
        /*001c*/ 	.word	0xfffffffc


//--------------------- .text._Z21lowerTriangularMatMulPKfS0_Pfi --------------------------
	.section	.text._Z21lowerTriangularMatMulPKfS0_Pfi,"ax",@progbits
	.align	128
        .global         _Z21lowerTriangularMatMulPKfS0_Pfi
        .type           _Z21lowerTriangularMatMulPKfS0_Pfi,@function
        .size           _Z21lowerTriangularMatMulPKfS0_Pfi,(.L_x_9 - _Z21lowerTriangularMatMulPKfS0_Pfi)
        .other          _Z21lowerTriangularMatMulPKfS0_Pfi,@"STO_CUDA_ENTRY STV_DEFAULT"
_Z21lowerTriangularMatMulPKfS0_Pfi:
.text._Z21lowerTriangularMatMulPKfS0_Pfi:
[----:B------:R-:W-:Y:S01]  /*0000*/  LDC R1, c[0x0][0x37c] ;  /* 0x0000df00ff017b82 */ /* 0x000fe20000000800 */
[----:B------:R-:W0:Y:S07]  /*0010*/  S2R R3, SR_TID.Y ;  /* 0x0000000000037919 */ /* 0x000e2e0000002200 */
[----:B------:R-:W0:Y:S01]  /*0020*/  LDC R0, c[0x0][0x364] ;  /* 0x0000d900ff007b82 */ /* 0x000e220000000800 */
[----:B------:R-:W1:Y:S07]  /*0030*/  S2R R5, SR_TID.X ;  /* 0x0000000000057919 */ /* 0x000e6e0000002100 */
[----:B------:R-:W0:Y:S08]  /*0040*/  S2UR UR4, SR_CTAID.Y ;  /* 0x00000000000479c3 */ /* 0x000e300000002600 */
[----:B------:R-:W1:Y:S08]  /*0050*/  S2UR UR5, SR_CTAID.X ;  /* 0x00000000000579c3 */ /* 0x000e700000002500 */
[----:B------:R-:W1:Y:S08]  /*0060*/  LDC R14, c[0x0][0x360] ;  /* 0x0000d800ff0e7b82 */ /* 0x000e700000000800 */
[----:B------:R-:W2:Y:S01]  /*0070*/  LDC R15, c[0x0][0x398] ;  /* 0x0000e600ff0f7b82 */ /* 0x000ea20000000800 */
[----:B0-----:R-:W-:-:S02]  /*0080*/  IMAD R0, R0, UR4, R3 ;  /* 0x0000000400007c24 */ /* 0x001fc4000f8e0203 */
[----:B-1----:R-:W-:-:S05]  /*0090*/  IMAD R14, R14, UR5, R5 ;  /* 0x000000050e0e7c24 */ /* 0x002fca000f8e0205 */
[----:B------:R-:W-:-:S04]  /*00a0*/  VIMNMX R2, PT, PT, R0, R14, !PT ;  /* 0x0000000e00027248 */ /* 0x000fc80007fe0100 */
[----:B--2---:R-:W-:-:S13]  /*00b0*/  ISETP.GE.AND P0, PT, R2, R15, PT ;  /* 0x0000000f0200720c */ /* 0x004fda0003f06270 */
[----:B------:R-:W-:Y:S05]  /*00c0*/  @P0 EXIT ;  /* 0x000000000000094d */ /* 0x000fea0003800000 */
[----:B------:R-:W-:Y:S01]  /*00d0*/  ISETP.GE.AND P0, PT, R0, R14, PT ;  /* 0x0000000e0000720c */ /* 0x000fe20003f06270 */
[----:B------:R-:W0:-:S12]  /*00e0*/  LDCU.64 UR4, c[0x0][0x358] ;  /* 0x00006b00ff0477ac */ /* 0x000e180008000a00 */
[----:B------:R-:W-:Y:S05]  /*00f0*/  @!P0 BRA `(.L_x_0) ;  /* 0x0000000400e08947 */ /* 0x000fea0003800000 */
[-C--:B------:R-:W-:Y:S01]  /*0100*/  IADD3 R2, PT, PT, R0, -R14.reuse, RZ ;  /* 0x8000000e00027210 */ /* 0x080fe20007ffe0ff */
[----:B------:R-:W-:Y:S01]  /*0110*/  BSSY.RECONVERGENT B0, `(.L_x_1) ;  /* 0x0000037000007945 */ /* 0x000fe20003800200 */
[----:B------:R-:W-:Y:S01]  /*0120*/  HFMA2 R26, -RZ, RZ, 0, 0 ;  /* 0x00000000ff1a7431 */ /* 0x000fe200000001ff */
[----:B------:R-:W-:Y:S02]  /*0130*/  MOV R18, R14 ;  /* 0x0000000e00127202 */ /* 0x000fe40000000f00 */
[C---:B------:R-:W-:Y:S02]  /*0140*/  ISETP.GE.U32.AND P1, PT, R2.reuse, 0x7, PT ;  /* 0x000000070200780c */ /* 0x040fe40003f26070 */
[----:B------:R-:W-:-:S04]  /*0150*/  IADD3 R16, PT, PT, R2, 0x1, RZ ;  /* 0x0000000102107810 */ /* 0x000fc80007ffe0ff */
[----:B------:R-:W-:-:S04]  /*0160*/  LOP3.LUT R25, R16, 0x7, RZ, 0xc0, !PT ;  /* 0x0000000710197812 */ /* 0x000fc800078ec0ff */
[----:B------:R-:W-:-:S03]  /*0170*/  ISETP.NE.AND P0, PT, R25, RZ, PT ;  /* 0x000000ff1900720c */ /* 0x000fc60003f05270 */
[----:B------:R-:W-:Y:S10]  /*0180*/  @!P1 BRA `(.L_x_2) ;  /* 0x0000000000bc9947 */ /* 0x000ff40003800000 */
[----:B------:R-:W-:Y:S01]  /*0190*/  LOP3.LUT R19, R16, 0xfffffff8, RZ, 0xc0, !PT ;  /* 0xfffffff810137812 */ /* 0x000fe200078ec0ff */
[-CC-:B------:R-:W-:Y:S01]  /*01a0*/  IMAD R20, R14, R15.reuse, R14.reuse ;  /* 0x0000000f0e147224 */ /* 0x180fe200078e020e */
[----:B------:R-:W-:Y:S01]  /*01b0*/  MOV R26, RZ ;  /* 0x000000ff001a7202 */ /* 0x000fe20000000f00 */
[----:B------:R-:W-:Y:S01]  /*01c0*/  IMAD R17, R0, R15, R14 ;  /* 0x0000000f00117224 */ /* 0x000fe200078e020e */
[----:B------:R-:W-:Y:S02]  /*01d0*/  MOV R18, R14 ;  /* 0x0000000e00127202 */ /* 0x000fe40000000f00 */
[----:B------:R-:W-:-:S07]  /*01e0*/  IADD3 R19, PT, PT, -R19, RZ, RZ ;  /* 0x000000ff13137210 */ /* 0x000fce0007ffe1ff */
.L_x_3:
[----:B------:R-:W1:Y:S08]  /*01f0*/  LDC.64 R2, c[0x0][0x380] ;  /* 0x0000e000ff027b82 */ /* 0x000e700000000a00 */
[----:B------:R-:W2:Y:S01]  /*0200*/  LDC.64 R12, c[0x0][0x388] ;  /* 0x0000e200ff0c7b82 */ /* 0x000ea20000000a00 */
[----:B-1----:R-:W-:-:S05]  /*0210*/  IMAD.WIDE R2, R17, 0x4, R2 ;  /* 0x0000000411027825 */ /* 0x002fca00078e0202 */
[----:B0-----:R-:W3:Y:S01]  /*0220*/  LDG.E R29, desc[UR4][R2.64] ;  /* 0x00000004021d7981 */ /* 0x001ee2000c1e1900 */
[----:B--2---:R-:W-:-:S03]  /*0230*/  IMAD.WIDE R12, R20, 0x4, R12 ;  /* 0x00000004140c7825 */ /* 0x004fc600078e020c */
[----:B------:R-:W2:Y:S04]  /*0240*/  LDG.E R22, desc[UR4][R2.64+0x4] ;  /* 0x0000040402167981 */ /* 0x000ea8000c1e1900 */
[----:B------:R0:W3:Y:S04]  /*0250*/  LDG.E R23, desc[UR4][R12.64] ;  /* 0x000000040c177981 */ /* 0x0000e8000c1e1900 */
[----:B------:R-:W4:Y:S04]  /*0260*/  LDG.E R27, desc[UR4][R2.64+0x8] ;  /* 0x00000804021b7981 */ /* 0x000f28000c1e1900 */
[----:B------:R-:W5:Y:S01]  /*0270*/  LDG.E R28, desc[UR4][R2.64+0xc] ;  /* 0x00000c04021c7981 */ /* 0x000f62000c1e1900 */
[----:B0-----:R-:W-:-:S05]  /*0280*/  IMAD.WIDE R12, R15, 0x4, R12 ;  /* 0x000000040f0c7825 */ /* 0x001fca00078e020c */
[----:B------:R0:W2:Y:S01]  /*0290*/  LDG.E R21, desc[UR4][R12.64] ;  /* 0x000000040c157981 */ /* 0x0000a2000c1e1900 */
[----:B------:R-:W-:-:S05]  /*02a0*/  IMAD.WIDE R4, R15, 0x4, R12 ;  /* 0x000000040f047825 */ /* 0x000fca00078e020c */
[----:B------:R1:W4:Y:S01]  /*02b0*/  LDG.E R24, desc[UR4][R4.64] ;  /* 0x0000000404187981 */ /* 0x000322000c1e1900 */
[----:B------:R-:W-:-:S04]  /*02c0*/  IMAD.WIDE R6, R15, 0x4, R4 ;  /* 0x000000040f067825 */ /* 0x000fc800078e0204 */
[C---:B------:R-:W-:Y:S02]  /*02d0*/  IMAD.WIDE R8, R15.reuse, 0x4, R6 ;  /* 0x000000040f087825 */ /* 0x040fe400078e0206 */
[----:B------:R-:W5:Y:S02]  /*02e0*/  LDG.E R7, desc[UR4][R6.64] ;  /* 0x0000000406077981 */ /* 0x000f64000c1e1900 */
[C---:B------:R-:W-:Y:S02]  /*02f0*/  IMAD.WIDE R10, R15.reuse, 0x4, R8 ;  /* 0x000000040f0a7825 */ /* 0x040fe400078e0208 */
[----:B------:R-:W5:Y:S02]  /*0300*/  LDG.E R8, desc[UR4][R8.64] ;  /* 0x0000000408087981 */ /* 0x000f64000c1e1900 */
[C---:B0-----:R-:W-:Y:S02]  /*0310*/  IMAD.WIDE R12, R15.reuse, 0x4, R10 ;  /* 0x000000040f0c7825 */ /* 0x041fe400078e020a */
[----:B------:R-:W5:Y:S04]  /*0320*/  LDG.E R6, desc[UR4][R2.64+0x14] ;  /* 0x0000140402067981 */ /* 0x000f68000c1e1900 */
[----:B------:R-:W5:Y:S01]  /*0330*/  LDG.E R11, desc[UR4][R10.64] ;  /* 0x000000040a0b7981 */ /* 0x000f62000c1e1900 */
[----:B-1----:R-:W-:-:S03]  /*0340*/  IMAD.WIDE R4, R15, 0x4, R12 ;  /* 0x000000040f047825 */ /* 0x002fc600078e020c */
[----:B------:R-:W5:Y:S04]  /*0350*/  LDG.E R9, desc[UR4][R2.64+0x18] ;  /* 0x0000180402097981 */ /* 0x000f68000c1e1900 */
[----:B------:R-:W5:Y:S04]  /*0360*/  LDG.E R5, desc[UR4][R4.64] ;  /* 0x0000000404057981 */ /* 0x000f68000c1e1900 */
[----:B------:R-:W5:Y:S01]  /*0370*/  LDG.E R10, desc[UR4][R2.64+0x1c] ;  /* 0x00001c04020a7981 */ /* 0x000f62000c1e1900 */
[----:B---3--:R-:W-:-:S03]  /*0380*/  FFMA R23, R29, R23, R26 ;  /* 0x000000171d177223 */ /* 0x008fc6000000001a */
[----:B------:R-:W3:Y:S04]  /*0390*/  LDG.E R29, desc[UR4][R2.64+0x10] ;  /* 0x00001004021d7981 */ /* 0x000ee8000c1e1900 */
[----:B------:R-:W3:Y:S01]  /*03a0*/  LDG.E R26, desc[UR4][R12.64] ;  /* 0x000000040c1a7981 */ /* 0x000ee2000c1e1900 */
[----:B------:R-:W-:Y:S01]  /*03b0*/  IADD3 R19, PT, PT, R19, 0x8, RZ ;  /* 0x0000000813137810 */ /* 0x000fe20007ffe0ff */
[----:B--2---:R-:W-:-:S03]  /*03c0*/  FFMA R22, R22, R21, R23 ;  /* 0x0000001516167223 */ /* 0x004fc60000000017 */
[----:B------:R-:W-:Y:S01]  /*03d0*/  ISETP.NE.AND P1, PT, R19, RZ, PT ;  /* 0x000000ff1300720c */ /* 0x000fe20003f25270 */
[----:B----4-:R-:W-:-:S04]  /*03e0*/  FFMA R27, R27, R24, R22 ;  /* 0x000000181b1b7223 */ /* 0x010fc80000000016 */
[----:B-----5:R-:W-:Y:S01]  /*03f0*/  FFMA R28, R28, R7, R27 ;  /* 0x000000071c1c7223 */ /* 0x020fe2000000001b */
[----:B------:R-:W-:Y:S02]  /*0400*/  IADD3 R18, PT, PT, R18, 0x8, RZ ;  /* 0x0000000812127810 */ /* 0x000fe40007ffe0ff */
[----:B------:R-:W-:Y:S02]  /*0410*/  IADD3 R17, PT, PT, R17, 0x8, RZ ;  /* 0x0000000811117810 */ /* 0x000fe40007ffe0ff */
[----:B------:R-:W-:Y:S01]  /*0420*/  LEA R20, R15, R20, 0x3 ;  /* 0x000000140f147211 */ /* 0x000fe200078e18ff */
[----:B---3--:R-:W-:-:S04]  /*0430*/  FFMA R29, R29, R8, R28 ;  /* 0x000000081d1d7223 */ /* 0x008fc8000000001c */
[----:B------:R-:W-:-:S04]  /*0440*/  FFMA R6, R6, R11, R29 ;  /* 0x0000000b06067223 */ /* 0x000fc8000000001d */
[----:B------:R-:W-:-:S04]  /*0450*/  FFMA R9, R9, R26, R6 ;  /* 0x0000001a09097223 */ /* 0x000fc80000000006 */
[----:B------:R-:W-:Y:S01]  /*0460*/  FFMA R26, R10, R5, R9 ;  /* 0x000000050a1a7223 */ /* 0x000fe20000000009 */
[----:B------:R-:W-:Y:S06]  /*0470*/  @P1 BRA `(.L_x_3) ;  /* 0xfffffffc005c1947 */ /* 0x000fec000383ffff */
.L_x_2:
[----:B0-----:R-:W-:Y:S05]  /*0480*/  BSYNC.RECONVERGENT B0 ;  /* 0x0000000000007941 */ /* 0x001fea0003800200 */
.L_x_1:
[----:B------:R-:W-:Y:S04]  /*0490*/  BSSY.RECONVERGENT B0, `(.L_x_4) ;  /* 0x0000039000007945 */ /* 0x000fe80003800200 */
[----:B------:R-:W-:Y:S05]  /*04a0*/  @!P0 BRA `(.L_x_5) ;  /* 0x0000000000dc8947 */ /* 0x000fea0003800000 */
[----:B------:R-:W-:Y:S01]  /*04b0*/  ISETP.GE.U32.AND P0, PT, R25, 0x4, PT ;  /* 0x000000041900780c */ /* 0x000fe20003f06070 */
[----:B------:R-:W-:Y:S01]  /*04c0*/  BSSY.RECONVERGENT B1, `(.L_x_6) ;  /* 0x000001a000017945 */ /* 0x000fe20003800200 */
[----:B------:R-:W-:-:S04]  /*04d0*/  LOP3.LUT R12, R16, 0x3, RZ, 0xc0, !PT ;  /* 0x00000003100c7812 */ /* 0x000fc800078ec0ff */
[----:B------:R-:W-:-:S07]  /*04e0*/  ISETP.NE.AND P1, PT, R12, RZ, PT ;  /* 0x000000ff0c00720c */ /* 0x000fce0003f25270 */
[----:B------:R-:W-:Y:S06]  /*04f0*/  @!P0 BRA `(.L_x_7) ;  /* 0x0000000000588947 */ /* 0x000fec0003800000 */
[----:B------:R-:W0:Y:S01]  /*0500*/  LDC.64 R8, c[0x0][0x388] ;  /* 0x0000e200ff087b82 */ /* 0x000e220000000a00 */
[----:B------:R-:W-:-:S07]  /*0510*/  IMAD R5, R18, R15, R14 ;  /* 0x0000000f12057224 */ /* 0x000fce00078e020e */
[----:B------:R-:W1:Y:S01]  /*0520*/  LDC.64 R2, c[0x0][0x380] ;  /* 0x0000e000ff027b82 */ /* 0x000e620000000a00 */
[----:B0-----:R-:W-:-:S04]  /*0530*/  IMAD.WIDE R8, R5, 0x4, R8 ;  /* 0x0000000405087825 */ /* 0x001fc800078e0208 */
[----:B------:R-:W-:Y:S02]  /*0540*/  IMAD R5, R0, R15, R18 ;  /* 0x0000000f00057224 */ /* 0x000fe400078e0212 */
[----:B------:R-:W-:Y:S02]  /*0550*/  IMAD.WIDE R10, R15, 0x4, R8 ;  /* 0x000000040f0a7825 */ /* 0x000fe400078e0208 */
[----:B------:R-:W2:Y:S02]  /*0560*/  LDG.E R8, desc[UR4][R8.64] ;  /* 0x0000000408087981 */ /* 0x000ea4000c1e1900 */
[----:B-1----:R-:W-:-:S04]  /*0570*/  IMAD.WIDE R2, R5, 0x4, R2 ;  /* 0x0000000405027825 */ /* 0x002fc800078e0202 */
[C---:B------:R-:W-:Y:S01]  /*0580*/  IMAD.WIDE R4, R15.reuse, 0x4, R10 ;  /* 0x000000040f047825 */ /* 0x040fe200078e020a */
[----:B------:R-:W2:Y:S04]  /*0590*/  LDG.E R13, desc[UR4][R2.64] ;  /* 0x00000004020d7981 */ /* 0x000ea8000c1e1900 */
[----:B------:R-:W3:Y:S01]  /*05a0*/  LDG.E R10, desc[UR4][R10.64] ;  /* 0x000000040a0a7981 */ /* 0x000ee2000c1e1900 */
[----:B------:R-:W-:-:S03]  /*05b0*/  IMAD.WIDE R6, R15, 0x4, R4 ;  /* 0x000000040f067825 */ /* 0x000fc600078e0204 */
[----:B------:R-:W3:Y:S04]  /*05c0*/  LDG.E R20, desc[UR4][R2.64+0x4] ;  /* 0x0000040402147981 */ /* 0x000ee8000c1e1900 */
[----:B------:R-:W4:Y:S04]  /*05d0*/  LDG.E R17, desc[UR4][R4.64] ;  /* 0x0000000404117981 */ /* 0x000f28000c1e1900 */
[----:B------:R-:W4:Y:S04]  /*05e0*/  LDG.E R22, desc[UR4][R2.64+0x8] ;  /* 0x0000080402167981 */ /* 0x000f28000c1e1900 */
[----:B------:R-:W5:Y:S04]  /*05f0*/  LDG.E R24, desc[UR4][R2.64+0xc] ;  /* 0x00000c0402187981 */ /* 0x000f68000c1e1900 */
[----:B------:R-:W5:Y:S01]  /*0600*/  LDG.E R6, desc[UR4][R6.64] ;  /* 0x0000000406067981 */ /* 0x000f62000c1e1900 */
[----:B------:R-:W-:Y:S01]  /*0610*/  IADD3 R18, PT, PT, R18, 0x4, RZ ;  /* 0x0000000412127810 */ /* 0x000fe20007ffe0ff */
[----:B--2---:R-:W-:-:S04]  /*0620*/  FFMA R13, R13, R8, R26 ;  /* 0x000000080d0d7223 */ /* 0x004fc8000000001a */
[----:B---3--:R-:W-:-:S04]  /*0630*/  FFMA R13, R20, R10, R13 ;  /* 0x0000000a140d7223 */ /* 0x008fc8000000000d */
[----:B----4-:R-:W-:-:S04]  /*0640*/  FFMA R13, R22, R17, R13 ;  /* 0x00000011160d7223 */ /* 0x010fc8000000000d */
[----:B-----5:R-:W-:-:S07]  /*0650*/  FFMA R26, R24, R6, R13 ;  /* 0x00000006181a7223 */ /* 0x020fce000000000d */
.L_x_7:
[----:B------:R-:W-:Y:S05]  /*0660*/  BSYNC.RECONVERGENT B1 ;  /* 0x0000000000017941 */ /* 0x000fea0003800200 */
.L_x_6:
[----:B------:R-:W-:Y:S05]  /*0670*/  @!P1 BRA `(.L_x_5) ;  /* 0x0000000000689947 */ /* 0x000fea0003800000 */
[----:B------:R-:W0:Y:S01]  /*0680*/  LDC.64 R8, c[0x0][0x388] ;  /* 0x0000e200ff087b82 */ /* 0x000e220000000a00 */
[----:B------:R-:W-:Y:S02]  /*0690*/  ISETP.NE.AND P0, PT, R12, 0x1, PT ;  /* 0x000000010c00780c */ /* 0x000fe40003f05270 */
[----:B------:R-:W-:-:S04]  /*06a0*/  LOP3.LUT R16, R16, 0x1, RZ, 0xc0, !PT ;  /* 0x0000000110107812 */ /* 0x000fc800078ec0ff */
[----:B------:R-:W-:Y:S01]  /*06b0*/  ISETP.NE.U32.AND P1, PT, R16, 0x1, PT ;  /* 0x000000011000780c */ /* 0x000fe20003f25070 */
[----:B------:R-:W1:Y:S06]  /*06c0*/  LDC.64 R6, c[0x0][0x380] ;  /* 0x0000e000ff067b82 */ /* 0x000e6c0000000a00 */
[-C--:B------:R-:W-:Y:S02]  /*06d0*/  @P0 IMAD R11, R18, R15.reuse, R14 ;  /* 0x0000000f120b0224 */ /* 0x080fe400078e020e */
[----:B------:R-:W2:Y:S01]  /*06e0*/  LDC.64 R4, c[0x0][0x380] ;  /* 0x0000e000ff047b82 */ /* 0x000ea20000000a00 */
[----:B------:R-:W-:Y:S01]  /*06f0*/  @P0 IMAD R13, R0, R15, R18 ;  /* 0x0000000f000d0224 */ /* 0x000fe200078e0212 */
[----:B------:R-:W-:-:S05]  /*0700*/  @P0 IADD3 R18, PT, PT, R18, 0x2, RZ ;  /* 0x0000000212120810 */ /* 0x000fca0007ffe0ff */
[----:B------:R-:W-:Y:S01]  /*0710*/  @!P1 IMAD R17, R18, R15, R14 ;  /* 0x0000000f12119224 */ /* 0x000fe200078e020e */
[----:B------:R-:W3:Y:S01]  /*0720*/  LDC.64 R2, c[0x0][0x388] ;  /* 0x0000e200ff027b82 */ /* 0x000ee20000000a00 */
[----:B0-----:R-:W-:-:S05]  /*0730*/  @P0 IMAD.WIDE R10, R11, 0x4, R8 ;  /* 0x000000040b0a0825 */ /* 0x001fca00078e0208 */
[----:B------:R-:W4:Y:S01]  /*0740*/  @P0 LDG.E R12, desc[UR4][R10.64] ;  /* 0x000000040a0c0981 */ /* 0x000f22000c1e1900 */
[----:B-1----:R-:W-:-:S04]  /*0750*/  @P0 IMAD.WIDE R8, R13, 0x4, R6 ;  /* 0x000000040d080825 */ /* 0x002fc800078e0206 */
[----:B------:R-:W-:Y:S01]  /*0760*/  @!P1 IMAD R13, R0, R15, R18 ;  /* 0x0000000f000d9224 */ /* 0x000fe200078e0212 */
[----:B------:R-:W4:Y:S01]  /*0770*/  @P0 LDG.E R19, desc[UR4][R8.64] ;  /* 0x0000000408130981 */ /* 0x000f22000c1e1900 */
[----:B------:R-:W-:-:S03]  /*0780*/  @P0 IMAD.WIDE R6, R15, 0x4, R10 ;  /* 0x000000040f060825 */ /* 0x000fc600078e020a */
[----:B------:R-:W5:Y:S01]  /*0790*/  @P0 LDG.E R21, desc[UR4][R8.64+0x4] ;  /* 0x0000040408150981 */ /* 0x000f62000c1e1900 */
[----:B--2---:R-:W-:-:S03]  /*07a0*/  @!P1 IMAD.WIDE R4, R13, 0x4, R4 ;  /* 0x000000040d049825 */ /* 0x004fc600078e0204 */
[----:B------:R-:W5:Y:S01]  /*07b0*/  @P0 LDG.E R6, desc[UR4][R6.64] ;  /* 0x0000000406060981 */ /* 0x000f62000c1e1900 */
[----:B---3--:R-:W-:-:S03]  /*07c0*/  @!P1 IMAD.WIDE R2, R17, 0x4, R2 ;  /* 0x0000000411029825 */ /* 0x008fc600078e0202 */
[----:B------:R-:W2:Y:S04]  /*07d0*/  @!P1 LDG.E R5, desc[UR4][R4.64] ;  /* 0x0000000404059981 */ /* 0x000ea8000c1e1900 */
[----:B------:R-:W2:Y:S01]  /*07e0*/  @!P1 LDG.E R2, desc[UR4][R2.64] ;  /* 0x0000000402029981 */ /* 0x000ea2000c1e1900 */
[----:B----4-:R-:W-:-:S04]  /*07f0*/  @P0 FFMA R12, R19, R12, R26 ;  /* 0x0000000c130c0223 */ /* 0x010fc8000000001a */
[----:B-----5:R-:W-:-:S04]  /*0800*/  @P0 FFMA R26, R21, R6, R12 ;  /* 0x00000006151a0223 */ /* 0x020fc8000000000c */
[----:B--2---:R-:W-:-:S07]  /*0810*/  @!P1 FFMA R26, R5, R2, R26 ;  /* 0x00000002051a9223 */ /* 0x004fce000000001a */
.L_x_5:
[----:B------:R-:W-:Y:S05]  /*0820*/  BSYNC.RECONVERGENT B0 ;  /* 0x0000000000007941 */ /* 0x000fea0003800200 */
.L_x_4:
[----:B------:R-:W0:Y:S01]  /*0830*/  LDC.64 R2, c[0x0][0x390] ;  /* 0x0000e400ff027b82 */ /* 0x000e220000000a00 */
[----:B------:R-:W-:-:S04]  /*0840*/  IMAD R15, R0, R15, R14 ;  /* 0x0000000f000f7224 */ /* 0x000fc800078e020e */
[----:B0-----:R-:W-:-:S05]  /*0850*/  IMAD.WIDE R2, R15, 0x4, R2 ;  /* 0x000000040f027825 */ /* 0x001fca00078e0202 */
[----:B------:R-:W-:Y:S01]  /*0860*/  STG.E desc[UR4][R2.64], R26 ;  /* 0x0000001a02007986 */ /* 0x000fe2000c101904 */
[----:B------:R-:W-:Y:S05]  /*0870*/  EXIT ;  /* 0x000000000000794d */ /* 0x000fea0003800000 */
.L_x_0:
[----:B------:R-:W1:Y:S01]  /*0880*/  LDC.64 R2, c[0x0][0x390] ;  /* 0x0000e400ff027b82 */ /* 0x000e620000000a00 */
[----:B------:R-:W-:-:S04]  /*0890*/  IMAD R15, R0, R15, R14 ;  /* 0x0000000f000f7224 */ /* 0x000fc800078e020e */
[----:B-1----:R-:W-:-:S05]  /*08a0*/  IMAD.WIDE.U32 R2, R15, 0x4, R2 ;  /* 0x000000040f027825 */ /* 0x002fca00078e0002 */
[----:B0-----:R-:W-:Y:S01]  /*08b0*/  STG.E desc[UR4][R2.64], RZ ;  /* 0x000000ff02007986 */ /* 0x001fe2000c101904 */
[----:B------:R-:W-:Y:S05]  /*08c0*/  EXIT ;  /* 0x000000000000794d */ /* 0x000fea0003800000 */
.L_x_8:
[----:B------:R-:W-:-:S00]  /*08d0*/  BRA `(.L_x_8) ;  /* 0xfffffffc00fc7947 */ /* 0x000fc0000383ffff */
[----:B------:R-:W-:-:S00]  /*08e0*/  NOP ;  /* 0x0000000000007918 */ /* 0x000fc00000000000 */
        /* <DEDUP_REMOVED lines=9> */
.L_x_9:


//--------------------- .nv.shared.reserved.0     --------------------------
	.section	.nv.shared.reserved.0,"aw",@nobits
	.weak		__nv_reservedSMEM_offset_0_alias
	.size		__nv_reservedSMEM_offset_0_alias, 0, 64
	.other		__nv_reservedSMEM_offset_0_alias,@"STO_CUDA_RESERVED_SHARED STV_DEFAULT"
__nv_reservedSMEM_offset_0_alias:
	.zero		0
	.zero		64


//--------------------- .nv.constant0._Z21lowerTriangularMatMulPKfS0_Pfi --------------------------
	.section	.nv.constant0._Z21lowerTriangularMatMulPKfS0_Pfi,"a",@progbits
	.sectionflags	@""
	.align	4
.nv.constant0._Z21lowerTriangularMatMulPKfS0_Pfi:
	.zero		924


//--------------------- SYMBOLS --------------------------

	.type		.nv.reservedSmem.offset0,@object
	.size		.nv.reservedSmem.offset0,0x4
